//
// Generated by NVIDIA NVVM Compiler
//
// Compiler Build ID: CL-36424714
// Cuda compilation tools, release 13.0, V13.0.88
// Based on NVVM 20.0.0
//

.version 9.0
.target sm_100
.address_size 64

	// .globl	bitonic_sort
.extern .shared .align 16 .b8 shared[];

.visible .entry bitonic_sort(
	.param .u64 .ptr .align 1 bitonic_sort_param_0,
	.param .u32 bitonic_sort_param_1
)
{
	.reg .pred 	%p<15>;
	.reg .b32 	%r<24>;
	.reg .b32 	%f<5>;
	.reg .b64 	%rd<5>;

	ld.param.u64 	%rd2, [bitonic_sort_param_0];
	ld.param.u32 	%r11, [bitonic_sort_param_1];
	cvta.to.global.u64 	%rd3, %rd2;
	mov.u32 	%r1, %tid.x;
	setp.ge.s32 	%p1, %r1, %r11;
	mul.wide.u32 	%rd4, %r1, 4;
	add.s64 	%rd1, %rd3, %rd4;
	shl.b32 	%r12, %r1, 2;
	mov.u32 	%r13, shared;
	add.s32 	%r2, %r13, %r12;
	@%p1 bra 	$L__BB0_2;
	ld.global.f32 	%f3, [%rd1];
	st.shared.f32 	[%r2], %f3;
$L__BB0_2:
	bar.sync 	0;
	setp.lt.s32 	%p2, %r11, 2;
	@%p2 bra 	$L__BB0_11;
	mov.b32 	%r22, 2;
$L__BB0_4:
	shr.s32 	%r23, %r22, 1;
	setp.lt.s32 	%p3, %r23, 1;
	@%p3 bra 	$L__BB0_10;
	and.b32  	%r5, %r22, %r1;
$L__BB0_6:
	mov.u32 	%r6, %r23;
	xor.b32  	%r7, %r6, %r1;
	setp.le.s32 	%p4, %r7, %r1;
	max.s32 	%r15, %r7, %r1;
	setp.ge.s32 	%p5, %r15, %r11;
	or.pred  	%p6, %p5, %p4;
	@%p6 bra 	$L__BB0_9;
	setp.eq.s32 	%p7, %r5, 0;
	ld.shared.f32 	%f1, [%r2];
	shl.b32 	%r16, %r7, 2;
	add.s32 	%r8, %r13, %r16;
	ld.shared.f32 	%f2, [%r8];
	setp.gt.f32 	%p8, %f1, %f2;
	setp.lt.f32 	%p9, %f1, %f2;
	selp.u32 	%r18, -1, 0, %p9;
	selp.u32 	%r19, -1, 0, %p8;
	selp.b32 	%r20, %r19, %r18, %p7;
	and.b32  	%r21, %r20, 1;
	setp.eq.b32 	%p10, %r21, 1;
	not.pred 	%p11, %p10;
	@%p11 bra 	$L__BB0_9;
	st.shared.f32 	[%r2], %f2;
	st.shared.f32 	[%r8], %f1;
$L__BB0_9:
	bar.sync 	0;
	shr.u32 	%r23, %r6, 1;
	setp.gt.u32 	%p12, %r6, 1;
	@%p12 bra 	$L__BB0_6;
$L__BB0_10:
	shl.b32 	%r22, %r22, 1;
	setp.le.s32 	%p13, %r22, %r11;
	@%p13 bra 	$L__BB0_4;
$L__BB0_11:
	setp.ge.s32 	%p14, %r1, %r11;
	@%p14 bra 	$L__BB0_13;
	ld.shared.f32 	%f4, [%r2];
	st.global.f32 	[%rd1], %f4;
$L__BB0_13:
	ret;

}


// ===== COMPILED SASS (sm_100) =====

	.target	sm_100

	.elftype	@"ET_EXEC"


//--------------------- .note.nv.tkinfo           --------------------------
	.section	.note.nv.tkinfo,"",@"SHT_NOTE"
	.sectionflags	@"SHF_NOTE_NV_TKINFO"
	.tkinfo
        /*0018*/ 	.word	0x00000002
        /*0030*/ 	.string	""
        /*0030*/ 	.string	"ptxas"
        /*0030*/ 	.string	"Cuda compilation tools, release 13.0, V13.0.88"
        /*0030*/ 	.string	"Build cuda_13.0.r13.0/compiler.36424714_0"
        /*0030*/ 	.string	"-arch sm_100 -m 64 "



//--------------------- .note.nv.cuinfo           --------------------------
	.section	.note.nv.cuinfo,"",@"SHT_NOTE"
	.sectionflags	@"SHF_NOTE_NV_CUINFO"
        /*0018*/ 	.short	0x0002
        /*001a*/ 	.short	0x0064
        /*001c*/ 	.short	0x0082
	.zero		2


//--------------------- .nv.info                  --------------------------
	.section	.nv.info,"",@"SHT_CUDA_INFO"
	.align	4


	//----- nvinfo : EIATTR_REGCOUNT
	.align		4
        /*0000*/ 	.byte	0x04, 0x2f
        /*0002*/ 	.short	(.L_1 - .L_0)
	.align		4
.L_0:
        /*0004*/ 	.word	index@(bitonic_sort)
        /*0008*/ 	.word	0x0000000e


	//----- nvinfo : EIATTR_FRAME_SIZE
	.align		4
.L_1:
        /*000c*/ 	.byte	0x04, 0x11
        /*000e*/ 	.short	(.L_3 - .L_2)
	.align		4
.L_2:
        /*0010*/ 	.word	index@(bitonic_sort)
        /*0014*/ 	.word	0x00000000


	//----- nvinfo : EIATTR_MIN_STACK_SIZE
	.align		4
.L_3:
        /*0018*/ 	.byte	0x04, 0x12
        /*001a*/ 	.short	(.L_5 - .L_4)
	.align		4
.L_4:
        /*001c*/ 	.word	index@(bitonic_sort)
        /*0020*/ 	.word	0x00000000
.L_5:


//--------------------- .nv.compat                --------------------------
	.section	.nv.compat,"",@"SHT_CUDA_COMPAT_INFO"
	.align	4
        /*0000*/ 	.byte	0x02, 0x09, 0x00, 0x00, 0x02, 0x02, 0x01, 0x00, 0x02, 0x05, 0x05, 0x00, 0x03, 0x07, 0x01, 0x01
        /*0010*/ 	.byte	0x02, 0x03, 0x00, 0x00, 0x02, 0x06, 0x01, 0x00, 0x04, 0x0b, 0x08, 0x00, 0x09, 0x00, 0x00, 0x00
        /*0020*/ 	.byte	0x00, 0x00, 0x00, 0x00


//--------------------- .nv.info.bitonic_sort     --------------------------
	.section	.nv.info.bitonic_sort,"",@"SHT_CUDA_INFO"
	.sectionflags	@""
	.align	4


	//----- nvinfo : EIATTR_CUDA_API_VERSION
	.align		4
        /*0000*/ 	.byte	0x04, 0x37
        /*0002*/ 	.short	(.L_7 - .L_6)
.L_6:
        /*0004*/ 	.word	0x00000082


	//----- nvinfo : EIATTR_KPARAM_INFO
	.align		4
.L_7:
        /*0008*/ 	.byte	0x04, 0x17
        /*000a*/ 	.short	(.L_9 - .L_8)
.L_8:
        /*000c*/ 	.word	0x00000000
        /*0010*/ 	.short	0x0001
        /*0012*/ 	.short	0x0008
        /*0014*/ 	.byte	0x00, 0xf0, 0x11, 0x00


	//----- nvinfo : EIATTR_KPARAM_INFO
	.align		4
.L_9:
        /*0018*/ 	.byte	0x04, 0x17
        /*001a*/ 	.short	(.L_11 - .L_10)
.L_10:
        /*001c*/ 	.word	0x00000000
        /*0020*/ 	.short	0x0000
        /*0022*/ 	.short	0x0000
        /*0024*/ 	.byte	0x00, 0xf5, 0x21, 0x00


	//----- nvinfo : EIATTR_SPARSE_MMA_MASK
	.align		4
.L_11:
        /*0028*/ 	.byte	0x03, 0x50
        /*002a*/ 	.short	0x0000


	//----- nvinfo : EIATTR_MAXREG_COUNT
	.align		4
        /*002c*/ 	.byte	0x03, 0x1b
        /*002e*/ 	.short	0x00ff


	//----- nvinfo : EIATTR_NUM_BARRIERS
	.align		4
        /*0030*/ 	.byte	0x02, 0x4c
        /*0032*/ 	.byte	0x01
	.zero		1


	//----- nvinfo : EIATTR_MERCURY_ISA_VERSION
	.align		4
        /*0034*/ 	.byte	0x03, 0x5f
        /*0036*/ 	.short	0x0101


	//----- nvinfo : EIATTR_VRC_CTA_INIT_COUNT
	.align		4
        /*0038*/ 	.byte	0x02, 0x4a
	.zero		1
	.zero		1


	//----- nvinfo : EIATTR_EXIT_INSTR_OFFSETS
	.align		4
        /*003c*/ 	.byte	0x04, 0x1c
        /*003e*/ 	.short	(.L_13 - .L_12)


	//   ....[0]....
.L_12:
        /*0040*/ 	.word	0x00000320


	//   ....[1]....
        /*0044*/ 	.word	0x00000350


	//----- nvinfo : EIATTR_CRS_STACK_SIZE
	.align		4
.L_13:
        /*0048*/ 	.byte	0x04, 0x1e
        /*004a*/ 	.short	(.L_15 - .L_14)
.L_14:
        /*004c*/ 	.word	0x00000000


	//----- nvinfo : EIATTR_CBANK_PARAM_SIZE
	.align		4
.L_15:
        /*0050*/ 	.byte	0x03, 0x19
        /*0052*/ 	.short	0x000c


	//----- nvinfo : EIATTR_PARAM_CBANK
	.align		4
        /*0054*/ 	.byte	0x04, 0x0a
        /*0056*/ 	.short	(.L_17 - .L_16)
	.align		4
.L_16:
        /*0058*/ 	.word	index@(.nv.constant0.bitonic_sort)
        /*005c*/ 	.short	0x0380
        /*005e*/ 	.short	0x000c


	//----- nvinfo : EIATTR_SW_WAR
	.align		4
.L_17:
        /*0060*/ 	.byte	0x04, 0x36
        /*0062*/ 	.short	(.L_19 - .L_18)
.L_18:
        /*0064*/ 	.word	0x00000008
.L_19:


//--------------------- .nv.callgraph             --------------------------
	.section	.nv.callgraph,"",@"SHT_CUDA_CALLGRAPH"
	.align	4
	.sectionentsize	8
	.align		4
        /*0000*/ 	.word	0x00000000
	.align		4
        /*0004*/ 	.word	0xffffffff
	.align		4
        /*0008*/ 	.word	0x00000000
	.align		4
        /*000c*/ 	.word	0xfffffffe
	.align		4
        /*0010*/ 	.word	0x00000000
	.align		4
        /*0014*/ 	.word	0xfffffffd
	.align		4
        /*0018*/ 	.word	0x00000000
	.align		4
        /*001c*/ 	.word	0xfffffffc


//--------------------- .text.bitonic_sort        --------------------------
	.section	.text.bitonic_sort,"ax",@progbits
	.align	128
        .global         bitonic_sort
        .type           bitonic_sort,@function
        .size           bitonic_sort,(.L_x_7 - bitonic_sort)
        .other          bitonic_sort,@"STO_CUDA_ENTRY STV_DEFAULT"
bitonic_sort:
.text.bitonic_sort:
[----:B------:R-:W-:Y:S01]  /*0000*/  LDC R1, c[0x0][0x37c] ;  /* 0x0000df00ff017b82 */ /* 0x000fe20000000800 */
[----:B------:R-:W0:Y:S01]  /*0010*/  S2R R7, SR_TID.X ;  /* 0x0000000000077919 */ /* 0x000e220000002100 */
[----:B------:R-:W0:Y:S06]  /*0020*/  LDCU UR6, c[0x0][0x388] ;  /* 0x00007100ff0677ac */ /* 0x000e2c0008000800 */
[----:B------:R-:W1:Y:S01]  /*0030*/  LDC.64 R2, c[0x0][0x380] ;  /* 0x0000e000ff027b82 */ /* 0x000e620000000a00 */
[----:B------:R-:W2:Y:S01]  /*0040*/  LDCU.64 UR8, c[0x0][0x358] ;  /* 0x00006b00ff0877ac */ /* 0x000ea20008000a00 */
[C---:B0-----:R-:W-:Y:S01]  /*0050*/  ISETP.GE.AND P0, PT, R7.reuse, UR6, PT ;  /* 0x0000000607007c0c */ /* 0x041fe2000bf06270 */
[----:B-1----:R-:W-:-:S12]  /*0060*/  IMAD.WIDE.U32 R2, R7, 0x4, R2 ;  /* 0x0000000407027825 */ /* 0x002fd800078e0002 */
[----:B--2---:R-:W2:Y:S01]  /*0070*/  @!P0 LDG.E R5, desc[UR8][R2.64] ;  /* 0x0000000802058981 */ /* 0x004ea2000c1e1900 */
[----:B------:R-:W0:Y:S01]  /*0080*/  S2UR UR5, SR_CgaCtaId ;  /* 0x00000000000579c3 */ /* 0x000e220000008800 */
[----:B------:R-:W-:Y:S01]  /*0090*/  UMOV UR4, 0x400 ;  /* 0x0000040000047882 */ /* 0x000fe20000000000 */
[----:B------:R-:W-:Y:S02]  /*00a0*/  UISETP.GE.AND UP0, UPT, UR6, 0x2, UPT ;  /* 0x000000020600788c */ /* 0x000fe4000bf06270 */
[----:B0-----:R-:W-:-:S06]  /*00b0*/  ULEA UR4, UR5, UR4, 0x18 ;  /* 0x0000000405047291 */ /* 0x001fcc000f8ec0ff */
[----:B------:R-:W-:-:S05]  /*00c0*/  LEA R0, R7, UR4, 0x2 ;  /* 0x0000000407007c11 */ /* 0x000fca000f8e10ff */
[----:B--2---:R0:W-:Y:S01]  /*00d0*/  @!P0 STS [R0], R5 ;  /* 0x0000000500008388 */ /* 0x0041e20000000800 */
[----:B------:R-:W-:Y:S06]  /*00e0*/  BAR.SYNC.DEFER_BLOCKING 0x0 ;  /* 0x0000000000007b1d */ /* 0x000fec0000010000 */
[----:B------:R-:W-:Y:S05]  /*00f0*/  BRA.U !UP0, `(.L_x_0) ;  /* 0x0000000108847547 */ /* 0x000fea000b800000 */
[----:B------:R-:W-:-:S05]  /*0100*/  UMOV UR7, 0x2 ;  /* 0x0000000200077882 */ /* 0x000fca0000000000 */
.L_x_5:
[----:B------:R-:W-:-:S04]  /*0110*/  USHF.R.S32.HI UR5, URZ, 0x1, UR7 ;  /* 0x00000001ff057899 */ /* 0x000fc80008011407 */
[----:B------:R-:W-:-:S09]  /*0120*/  UISETP.GE.AND UP0, UPT, UR5, 0x1, UPT ;  /* 0x000000010500788c */ /* 0x000fd2000bf06270 */
[----:B0-----:R-:W-:Y:S05]  /*0130*/  BRA.U !UP0, `(.L_x_1) ;  /* 0x0000000108647547 */ /* 0x001fea000b800000 */
[----:B------:R-:W1:Y:S02]  /*0140*/  LDCU UR10, c[0x0][0x388] ;  /* 0x00007100ff0a77ac */ /* 0x000e640008000800 */
.L_x_4:
[----:B0-----:R-:W-:Y:S01]  /*0150*/  LOP3.LUT R4, R7, UR5, RZ, 0x3c, !PT ;  /* 0x0000000507047c12 */ /* 0x001fe2000f8e3cff */
[----:B------:R-:W-:Y:S03]  /*0160*/  BSSY.RECONVERGENT B0, `(.L_x_2) ;  /* 0x0000011000007945 */ /* 0x000fe60003800200 */
[CC--:B------:R-:W-:Y:S02]  /*0170*/  ISETP.GT.AND P0, PT, R4.reuse, R7.reuse, PT ;  /* 0x000000070400720c */ /* 0x0c0fe40003f04270 */
[----:B0-----:R-:W-:-:S04]  /*0180*/  VIMNMX R5, PT, PT, R4, R7, !PT ;  /* 0x0000000704057248 */ /* 0x001fc80007fe0100 */
[----:B-1----:R-:W-:-:S13]  /*0190*/  ISETP.GE.OR P0, PT, R5, UR10, !P0 ;  /* 0x0000000a05007c0c */ /* 0x002fda000c706670 */
[----:B------:R-:W-:Y:S05]  /*01a0*/  @P0 BRA `(.L_x_3) ;  /* 0x0000000000300947 */ /* 0x000fea0003800000 */
[----:B------:R-:W-:Y:S02]  /*01b0*/  LEA R9, R4, UR4, 0x2 ;  /* 0x0000000404097c11 */ /* 0x000fe4000f8e10ff */
[----:B------:R-:W-:Y:S01]  /*01c0*/  LDS R4, [R0] ;  /* 0x0000000000047984 */ /* 0x000fe20000000800 */
[----:B------:R-:W-:-:S03]  /*01d0*/  LOP3.LUT P1, RZ, R7, UR7, RZ, 0xc0, !PT ;  /* 0x0000000707ff7c12 */ /* 0x000fc6000f82c0ff */
[----:B------:R-:W0:Y:S02]  /*01e0*/  LDS R11, [R9] ;  /* 0x00000000090b7984 */ /* 0x000e240000000800 */
[CC--:B0-----:R-:W-:Y:S02]  /*01f0*/  FSETP.GEU.AND P2, PT, R4.reuse, R11.reuse, PT ;  /* 0x0000000b0400720b */ /* 0x0c1fe40003f4e000 */
[----:B------:R-:W-:Y:S02]  /*0200*/  FSETP.GT.AND P0, PT, R4, R11, PT ;  /* 0x0000000b0400720b */ /* 0x000fe40003f04000 */
[----:B------:R-:W-:-:S04]  /*0210*/  SEL R5, RZ, 0xffffffff, P2 ;  /* 0xffffffffff057807 */ /* 0x000fc80001000000 */
[----:B------:R-:W-:-:S04]  /*0220*/  @!P1 SEL R5, RZ, 0xffffffff, !P0 ;  /* 0xffffffffff059807 */ /* 0x000fc80004000000 */
[----:B------:R-:W-:-:S04]  /*0230*/  LOP3.LUT R5, R5, 0x1, RZ, 0xc0, !PT ;  /* 0x0000000105057812 */ /* 0x000fc800078ec0ff */
[----:B------:R-:W-:-:S13]  /*0240*/  ISETP.NE.U32.AND P0, PT, R5, 0x1, PT ;  /* 0x000000010500780c */ /* 0x000fda0003f05070 */
[----:B------:R0:W-:Y:S04]  /*0250*/  @!P0 STS [R0], R11 ;  /* 0x0000000b00008388 */ /* 0x0001e80000000800 */
[----:B------:R0:W-:Y:S02]  /*0260*/  @!P0 STS [R9], R4 ;  /* 0x0000000409008388 */ /* 0x0001e40000000800 */
.L_x_3:
[----:B------:R-:W-:Y:S05]  /*0270*/  BSYNC.RECONVERGENT B0 ;  /* 0x0000000000007941 */ /* 0x000fea0003800200 */
.L_x_2:
[----:B------:R-:W-:Y:S01]  /*0280*/  BAR.SYNC.DEFER_BLOCKING 0x0 ;  /* 0x0000000000007b1d */ /* 0x000fe20000010000 */
[----:B------:R-:W-:Y:S02]  /*0290*/  UISETP.GT.U32.AND UP0, UPT, UR5, 0x1, UPT ;  /* 0x000000010500788c */ /* 0x000fe4000bf04070 */
[----:B------:R-:W-:-:S07]  /*02a0*/  USHF.R.U32.HI UR6, URZ, 0x1, UR5 ;  /* 0x00000001ff067899 */ /* 0x000fce0008011605 */
[----:B------:R-:W-:Y:S01]  /*02b0*/  UMOV UR5, UR6 ;  /* 0x0000000600057c82 */ /* 0x000fe20008000000 */
[----:B------:R-:W-:Y:S05]  /*02c0*/  BRA.U UP0, `(.L_x_4) ;  /* 0xfffffffd00a07547 */ /* 0x000fea000b83ffff */
.L_x_1:
[----:B------:R-:W1:Y:S01]  /*02d0*/  LDCU UR6, c[0x0][0x388] ;  /* 0x00007100ff0677ac */ /* 0x000e620008000800 */
[----:B------:R-:W-:-:S04]  /*02e0*/  USHF.L.U32 UR7, UR7, 0x1, URZ ;  /* 0x0000000107077899 */ /* 0x000fc800080006ff */
[----:B-1----:R-:W-:-:S09]  /*02f0*/  UISETP.GT.AND UP0, UPT, UR7, UR6, UPT ;  /* 0x000000060700728c */ /* 0x002fd2000bf04270 */
[----:B------:R-:W-:Y:S05]  /*0300*/  BRA.U !UP0, `(.L_x_5) ;  /* 0xfffffffd08807547 */ /* 0x000fea000b83ffff */
.L_x_0:
[----:B------:R-:W-:-:S13]  /*0310*/  ISETP.GE.AND P0, PT, R7, UR6, PT ;  /* 0x0000000607007c0c */ /* 0x000fda000bf06270 */
[----:B------:R-:W-:Y:S05]  /*0320*/  @P0 EXIT ;  /* 0x000000000000094d */ /* 0x000fea0003800000 */
[----:B0-----:R-:W0:Y:S04]  /*0330*/  LDS R5, [R0] ;  /* 0x0000000000057984 */ /* 0x001e280000000800 */
[----:B0-----:R-:W-:Y:S01]  /*0340*/  STG.E desc[UR8][R2.64], R5 ;  /* 0x0000000502007986 */ /* 0x001fe2000c101908 */
[----:B------:R-:W-:Y:S05]  /*0350*/  EXIT ;  /* 0x000000000000794d */ /* 0x000fea0003800000 */
.L_x_6:
[----:B------:R-:W-:-:S00]  /*0360*/  BRA `(.L_x_6) ;  /* 0xfffffffc00fc7947 */ /* 0x000fc0000383ffff */
[----:B------:R-:W-:-:S00]  /*0370*/  NOP ;  /* 0x0000000000007918 */ /* 0x000fc00000000000 */
        /* <DEDUP_REMOVED lines=8> */
.L_x_7:


//--------------------- .nv.shared.bitonic_sort   --------------------------
	.section	.nv.shared.bitonic_sort,"aw",@nobits
	.sectionflags	@""
	.align	16
	.zero		1024


//--------------------- .nv.shared.reserved.0     --------------------------
	.section	.nv.shared.reserved.0,"aw",@nobits
	.weak		__nv_reservedSMEM_offset_0_alias
	.size		__nv_reservedSMEM_offset_0_alias, 0, 64
	.other		__nv_reservedSMEM_offset_0_alias,@"STO_CUDA_RESERVED_SHARED STV_DEFAULT"
__nv_reservedSMEM_offset_0_alias:
	.zero		0
	.zero		64


//--------------------- .nv.constant0.bitonic_sort --------------------------
	.section	.nv.constant0.bitonic_sort,"a",@progbits
	.sectionflags	@""
	.align	4
.nv.constant0.bitonic_sort:
	.zero		908


//--------------------- SYMBOLS --------------------------

	.type		.nv.reservedSmem.offset0,@object
	.size		.nv.reservedSmem.offset0,0x4
	.type		.nv.reservedSmem.cap,@object
	.size		.nv.reservedSmem.cap,0x4
